//
// Generated by NVIDIA NVVM Compiler
//
// Compiler Build ID: CL-36424714
// Cuda compilation tools, release 13.0, V13.0.88
// Based on NVVM 20.0.0
//

.version 9.0
.target sm_100
.address_size 64

	// .globl	_Z10test_roundf
.extern .func __assertfail
(
	.param .b64 __assertfail_param_0,
	.param .b64 __assertfail_param_1,
	.param .b32 __assertfail_param_2,
	.param .b64 __assertfail_param_3,
	.param .b64 __assertfail_param_4
)
;
.global .align 1 .b8 __unnamed_1[23] = {118, 111, 105, 100, 32, 116, 101, 115, 116, 95, 114, 111, 117, 110, 100, 40, 102, 108, 111, 97, 116, 41};
.global .align 1 .b8 $str[37] = {95, 95, 98, 117, 105, 108, 116, 105, 110, 95, 114, 111, 117, 110, 100, 102, 40, 45, 48, 46, 53, 102, 32, 43, 32, 118, 41, 32, 61, 61, 32, 45, 49, 46, 48, 102};
.global .align 1 .b8 $str$1[27] = {47, 116, 109, 112, 47, 115, 97, 115, 115, 95, 99, 117, 95, 52, 109, 121, 106, 55, 100, 111, 115, 47, 107, 46, 99, 117};
.global .align 1 .b8 $str$2[35] = {95, 95, 98, 117, 105, 108, 116, 105, 110, 95, 114, 111, 117, 110, 100, 102, 40, 56, 46, 53, 102, 32, 43, 32, 118, 41, 32, 61, 61, 32, 57, 46, 48, 102};
.global .align 1 .b8 $str$3[53] = {95, 95, 98, 117, 105, 108, 116, 105, 110, 95, 114, 111, 117, 110, 100, 102, 40, 45, 56, 46, 51, 56, 56, 54, 49, 101, 43, 48, 54, 102, 32, 43, 32, 118, 41, 32, 61, 61, 32, 45, 56, 46, 51, 56, 56, 54, 49, 101, 43, 48, 54, 102};
.global .align 1 .b8 $str$4[51] = {95, 95, 98, 117, 105, 108, 116, 105, 110, 95, 114, 111, 117, 110, 100, 102, 40, 56, 46, 51, 56, 56, 54, 49, 101, 43, 48, 54, 102, 32, 43, 32, 118, 41, 32, 61, 61, 32, 56, 46, 51, 56, 56, 54, 49, 101, 43, 48, 54, 102};
.global .align 1 .b8 $str$5[33] = {95, 95, 98, 117, 105, 108, 116, 105, 110, 95, 114, 111, 117, 110, 100, 40, 48, 46, 53, 32, 43, 32, 118, 41, 32, 61, 61, 32, 49, 46, 48, 102};
.global .align 1 .b8 $str$6[35] = {95, 95, 98, 117, 105, 108, 116, 105, 110, 95, 114, 111, 117, 110, 100, 40, 45, 56, 46, 53, 32, 43, 32, 118, 41, 32, 61, 61, 32, 45, 57, 46, 48, 102};
.global .align 1 .b8 $str$7[52] = {95, 95, 98, 117, 105, 108, 116, 105, 110, 95, 114, 111, 117, 110, 100, 40, 52, 46, 53, 48, 51, 53, 57, 57, 54, 101, 43, 49, 53, 32, 43, 32, 118, 41, 32, 61, 61, 32, 52, 46, 53, 48, 51, 53, 57, 57, 54, 101, 43, 49, 53};
.global .align 1 .b8 $str$8[54] = {95, 95, 98, 117, 105, 108, 116, 105, 110, 95, 114, 111, 117, 110, 100, 40, 45, 52, 46, 53, 48, 51, 53, 57, 57, 54, 101, 43, 49, 53, 32, 43, 32, 118, 41, 32, 61, 61, 32, 45, 52, 46, 53, 48, 51, 53, 57, 57, 54, 101, 43, 49, 53};
.global .align 1 .b8 $str$9[38] = {95, 95, 98, 117, 105, 108, 116, 105, 110, 95, 114, 111, 117, 110, 100, 40, 51, 46, 52, 101, 51, 57, 32, 43, 32, 118, 41, 32, 61, 61, 32, 51, 46, 52, 101, 51, 57};
.global .align 1 .b8 $str$10[40] = {95, 95, 98, 117, 105, 108, 116, 105, 110, 95, 114, 111, 117, 110, 100, 40, 45, 51, 46, 52, 101, 51, 57, 32, 43, 32, 118, 41, 32, 61, 61, 32, 45, 51, 46, 52, 101, 51, 57};

.visible .entry _Z10test_roundf(
	.param .f32 _Z10test_roundf_param_0
)
{
	.reg .pred 	%p<11>;
	.reg .b32 	%f<22>;
	.reg .b64 	%rd<61>;
	.reg .b64 	%fd<32>;

	ld.param.f32 	%f1, [_Z10test_roundf_param_0];
	add.f32 	%f2, %f1, 0fBF000000;
	mov.f32 	%f3, 0f3F000000;
	copysign.f32 	%f4, %f2, %f3;
	add.rz.f32 	%f5, %f2, %f4;
	cvt.rzi.f32.f32 	%f6, %f5;
	setp.eq.f32 	%p1, %f6, 0fBF800000;
	@%p1 bra 	$L__BB0_2;
	mov.u64 	%rd1, $str;
	cvta.global.u64 	%rd2, %rd1;
	mov.u64 	%rd3, $str$1;
	cvta.global.u64 	%rd4, %rd3;
	mov.u64 	%rd5, __unnamed_1;
	cvta.global.u64 	%rd6, %rd5;
	{ // callseq 0, 0
	.param .b64 param0;
	st.param.b64 	[param0], %rd2;
	.param .b64 param1;
	st.param.b64 	[param1], %rd4;
	.param .b32 param2;
	st.param.b32 	[param2], 27;
	.param .b64 param3;
	st.param.b64 	[param3], %rd6;
	.param .b64 param4;
	st.param.b64 	[param4], 1;
	call.uni 
	__assertfail, 
	(
	param0, 
	param1, 
	param2, 
	param3, 
	param4
	);
	} // callseq 0
$L__BB0_2:
	add.f32 	%f7, %f1, 0f41080000;
	mov.f32 	%f8, 0f3F000000;
	copysign.f32 	%f9, %f7, %f8;
	add.rz.f32 	%f10, %f7, %f9;
	cvt.rzi.f32.f32 	%f11, %f10;
	setp.eq.f32 	%p2, %f11, 0f41100000;
	@%p2 bra 	$L__BB0_4;
	mov.u64 	%rd7, $str$2;
	cvta.global.u64 	%rd8, %rd7;
	mov.u64 	%rd9, $str$1;
	cvta.global.u64 	%rd10, %rd9;
	mov.u64 	%rd11, __unnamed_1;
	cvta.global.u64 	%rd12, %rd11;
	{ // callseq 1, 0
	.param .b64 param0;
	st.param.b64 	[param0], %rd8;
	.param .b64 param1;
	st.param.b64 	[param1], %rd10;
	.param .b32 param2;
	st.param.b32 	[param2], 28;
	.param .b64 param3;
	st.param.b64 	[param3], %rd12;
	.param .b64 param4;
	st.param.b64 	[param4], 1;
	call.uni 
	__assertfail, 
	(
	param0, 
	param1, 
	param2, 
	param3, 
	param4
	);
	} // callseq 1
$L__BB0_4:
	add.f32 	%f12, %f1, 0fCB000002;
	mov.f32 	%f13, 0f3F000000;
	copysign.f32 	%f14, %f12, %f13;
	add.rz.f32 	%f15, %f12, %f14;
	cvt.rzi.f32.f32 	%f16, %f15;
	setp.eq.f32 	%p3, %f16, 0fCB000002;
	@%p3 bra 	$L__BB0_6;
	mov.u64 	%rd13, $str$3;
	cvta.global.u64 	%rd14, %rd13;
	mov.u64 	%rd15, $str$1;
	cvta.global.u64 	%rd16, %rd15;
	mov.u64 	%rd17, __unnamed_1;
	cvta.global.u64 	%rd18, %rd17;
	{ // callseq 2, 0
	.param .b64 param0;
	st.param.b64 	[param0], %rd14;
	.param .b64 param1;
	st.param.b64 	[param1], %rd16;
	.param .b32 param2;
	st.param.b32 	[param2], 29;
	.param .b64 param3;
	st.param.b64 	[param3], %rd18;
	.param .b64 param4;
	st.param.b64 	[param4], 1;
	call.uni 
	__assertfail, 
	(
	param0, 
	param1, 
	param2, 
	param3, 
	param4
	);
	} // callseq 2
$L__BB0_6:
	add.f32 	%f17, %f1, 0f4B000002;
	mov.f32 	%f18, 0f3F000000;
	copysign.f32 	%f19, %f17, %f18;
	add.rz.f32 	%f20, %f17, %f19;
	cvt.rzi.f32.f32 	%f21, %f20;
	setp.eq.f32 	%p4, %f21, 0f4B000002;
	@%p4 bra 	$L__BB0_8;
	mov.u64 	%rd19, $str$4;
	cvta.global.u64 	%rd20, %rd19;
	mov.u64 	%rd21, $str$1;
	cvta.global.u64 	%rd22, %rd21;
	mov.u64 	%rd23, __unnamed_1;
	cvta.global.u64 	%rd24, %rd23;
	{ // callseq 3, 0
	.param .b64 param0;
	st.param.b64 	[param0], %rd20;
	.param .b64 param1;
	st.param.b64 	[param1], %rd22;
	.param .b32 param2;
	st.param.b32 	[param2], 30;
	.param .b64 param3;
	st.param.b64 	[param3], %rd24;
	.param .b64 param4;
	st.param.b64 	[param4], 1;
	call.uni 
	__assertfail, 
	(
	param0, 
	param1, 
	param2, 
	param3, 
	param4
	);
	} // callseq 3
$L__BB0_8:
	cvt.f64.f32 	%fd1, %f1;
	add.f64 	%fd2, %fd1, 0d3FE0000000000000;
	mov.f64 	%fd3, 0d3FE0000000000000;
	copysign.f64 	%fd4, %fd2, %fd3;
	add.rz.f64 	%fd5, %fd2, %fd4;
	cvt.rzi.f64.f64 	%fd6, %fd5;
	setp.eq.f64 	%p5, %fd6, 0d3FF0000000000000;
	@%p5 bra 	$L__BB0_10;
	mov.u64 	%rd25, $str$5;
	cvta.global.u64 	%rd26, %rd25;
	mov.u64 	%rd27, $str$1;
	cvta.global.u64 	%rd28, %rd27;
	mov.u64 	%rd29, __unnamed_1;
	cvta.global.u64 	%rd30, %rd29;
	{ // callseq 4, 0
	.param .b64 param0;
	st.param.b64 	[param0], %rd26;
	.param .b64 param1;
	st.param.b64 	[param1], %rd28;
	.param .b32 param2;
	st.param.b32 	[param2], 32;
	.param .b64 param3;
	st.param.b64 	[param3], %rd30;
	.param .b64 param4;
	st.param.b64 	[param4], 1;
	call.uni 
	__assertfail, 
	(
	param0, 
	param1, 
	param2, 
	param3, 
	param4
	);
	} // callseq 4
$L__BB0_10:
	add.f64 	%fd7, %fd1, 0dC021000000000000;
	mov.f64 	%fd8, 0d3FE0000000000000;
	copysign.f64 	%fd9, %fd7, %fd8;
	add.rz.f64 	%fd10, %fd7, %fd9;
	cvt.rzi.f64.f64 	%fd11, %fd10;
	setp.eq.f64 	%p6, %fd11, 0dC022000000000000;
	@%p6 bra 	$L__BB0_12;
	mov.u64 	%rd31, $str$6;
	cvta.global.u64 	%rd32, %rd31;
	mov.u64 	%rd33, $str$1;
	cvta.global.u64 	%rd34, %rd33;
	mov.u64 	%rd35, __unnamed_1;
	cvta.global.u64 	%rd36, %rd35;
	{ // callseq 5, 0
	.param .b64 param0;
	st.param.b64 	[param0], %rd32;
	.param .b64 param1;
	st.param.b64 	[param1], %rd34;
	.param .b32 param2;
	st.param.b32 	[param2], 33;
	.param .b64 param3;
	st.param.b64 	[param3], %rd36;
	.param .b64 param4;
	st.param.b64 	[param4], 1;
	call.uni 
	__assertfail, 
	(
	param0, 
	param1, 
	param2, 
	param3, 
	param4
	);
	} // callseq 5
$L__BB0_12:
	add.f64 	%fd12, %fd1, 0d432FFFFFFCBCB800;
	mov.f64 	%fd13, 0d3FE0000000000000;
	copysign.f64 	%fd14, %fd12, %fd13;
	add.rz.f64 	%fd15, %fd12, %fd14;
	cvt.rzi.f64.f64 	%fd16, %fd15;
	setp.eq.f64 	%p7, %fd16, 0d432FFFFFFCBCB800;
	@%p7 bra 	$L__BB0_14;
	mov.u64 	%rd37, $str$7;
	cvta.global.u64 	%rd38, %rd37;
	mov.u64 	%rd39, $str$1;
	cvta.global.u64 	%rd40, %rd39;
	mov.u64 	%rd41, __unnamed_1;
	cvta.global.u64 	%rd42, %rd41;
	{ // callseq 6, 0
	.param .b64 param0;
	st.param.b64 	[param0], %rd38;
	.param .b64 param1;
	st.param.b64 	[param1], %rd40;
	.param .b32 param2;
	st.param.b32 	[param2], 34;
	.param .b64 param3;
	st.param.b64 	[param3], %rd42;
	.param .b64 param4;
	st.param.b64 	[param4], 1;
	call.uni 
	__assertfail, 
	(
	param0, 
	param1, 
	param2, 
	param3, 
	param4
	);
	} // callseq 6
$L__BB0_14:
	add.f64 	%fd17, %fd1, 0dC32FFFFFFCBCB800;
	mov.f64 	%fd18, 0d3FE0000000000000;
	copysign.f64 	%fd19, %fd17, %fd18;
	add.rz.f64 	%fd20, %fd17, %fd19;
	cvt.rzi.f64.f64 	%fd21, %fd20;
	setp.eq.f64 	%p8, %fd21, 0dC32FFFFFFCBCB800;
	@%p8 bra 	$L__BB0_16;
	mov.u64 	%rd43, $str$8;
	cvta.global.u64 	%rd44, %rd43;
	mov.u64 	%rd45, $str$1;
	cvta.global.u64 	%rd46, %rd45;
	mov.u64 	%rd47, __unnamed_1;
	cvta.global.u64 	%rd48, %rd47;
	{ // callseq 7, 0
	.param .b64 param0;
	st.param.b64 	[param0], %rd44;
	.param .b64 param1;
	st.param.b64 	[param1], %rd46;
	.param .b32 param2;
	st.param.b32 	[param2], 35;
	.param .b64 param3;
	st.param.b64 	[param3], %rd48;
	.param .b64 param4;
	st.param.b64 	[param4], 1;
	call.uni 
	__assertfail, 
	(
	param0, 
	param1, 
	param2, 
	param3, 
	param4
	);
	} // callseq 7
$L__BB0_16:
	add.f64 	%fd22, %fd1, 0d4823FBC05CB80BCC;
	mov.f64 	%fd23, 0d3FE0000000000000;
	copysign.f64 	%fd24, %fd22, %fd23;
	add.rz.f64 	%fd25, %fd22, %fd24;
	cvt.rzi.f64.f64 	%fd26, %fd25;
	setp.eq.f64 	%p9, %fd26, 0d4823FBC05CB80BCC;
	@%p9 bra 	$L__BB0_18;
	mov.u64 	%rd49, $str$9;
	cvta.global.u64 	%rd50, %rd49;
	mov.u64 	%rd51, $str$1;
	cvta.global.u64 	%rd52, %rd51;
	mov.u64 	%rd53, __unnamed_1;
	cvta.global.u64 	%rd54, %rd53;
	{ // callseq 8, 0
	.param .b64 param0;
	st.param.b64 	[param0], %rd50;
	.param .b64 param1;
	st.param.b64 	[param1], %rd52;
	.param .b32 param2;
	st.param.b32 	[param2], 37;
	.param .b64 param3;
	st.param.b64 	[param3], %rd54;
	.param .b64 param4;
	st.param.b64 	[param4], 1;
	call.uni 
	__assertfail, 
	(
	param0, 
	param1, 
	param2, 
	param3, 
	param4
	);
	} // callseq 8
$L__BB0_18:
	add.f64 	%fd27, %fd1, 0dC823FBC05CB80BCC;
	mov.f64 	%fd28, 0d3FE0000000000000;
	copysign.f64 	%fd29, %fd27, %fd28;
	add.rz.f64 	%fd30, %fd27, %fd29;
	cvt.rzi.f64.f64 	%fd31, %fd30;
	setp.eq.f64 	%p10, %fd31, 0dC823FBC05CB80BCC;
	@%p10 bra 	$L__BB0_20;
	mov.u64 	%rd55, $str$10;
	cvta.global.u64 	%rd56, %rd55;
	mov.u64 	%rd57, $str$1;
	cvta.global.u64 	%rd58, %rd57;
	mov.u64 	%rd59, __unnamed_1;
	cvta.global.u64 	%rd60, %rd59;
	{ // callseq 9, 0
	.param .b64 param0;
	st.param.b64 	[param0], %rd56;
	.param .b64 param1;
	st.param.b64 	[param1], %rd58;
	.param .b32 param2;
	st.param.b32 	[param2], 38;
	.param .b64 param3;
	st.param.b64 	[param3], %rd60;
	.param .b64 param4;
	st.param.b64 	[param4], 1;
	call.uni 
	__assertfail, 
	(
	param0, 
	param1, 
	param2, 
	param3, 
	param4
	);
	} // callseq 9
$L__BB0_20:
	ret;

}


// ===== COMPILED SASS (sm_100) =====

	.target	sm_100

	.elftype	@"ET_EXEC"


//--------------------- .note.nv.tkinfo           --------------------------
	.section	.note.nv.tkinfo,"",@"SHT_NOTE"
	.sectionflags	@"SHF_NOTE_NV_TKINFO"
	.tkinfo
        /*0018*/ 	.word	0x00000002
        /*0030*/ 	.string	""
        /*0030*/ 	.string	"ptxas"
        /*0030*/ 	.string	"Cuda compilation tools, release 13.0, V13.0.88"
        /*0030*/ 	.string	"Build cuda_13.0.r13.0/compiler.36424714_0"
        /*0030*/ 	.string	"-arch sm_100 -m 64 "



//--------------------- .note.nv.cuinfo           --------------------------
	.section	.note.nv.cuinfo,"",@"SHT_NOTE"
	.sectionflags	@"SHF_NOTE_NV_CUINFO"
        /*0018*/ 	.short	0x0002
        /*001a*/ 	.short	0x0064
        /*001c*/ 	.short	0x0082
	.zero		2


//--------------------- .nv.info                  --------------------------
	.section	.nv.info,"",@"SHT_CUDA_INFO"
	.align	4


	//----- nvinfo : EIATTR_REGCOUNT
	.align		4
        /*0000*/ 	.byte	0x04, 0x2f
        /*0002*/ 	.short	(.L_13 - .L_12)
	.align		4
.L_12:
        /*0004*/ 	.word	index@(_Z10test_roundf)
        /*0008*/ 	.word	0x00000018


	//----- nvinfo : EIATTR_FRAME_SIZE
	.align		4
.L_13:
        /*000c*/ 	.byte	0x04, 0x11
        /*000e*/ 	.short	(.L_15 - .L_14)
	.align		4
.L_14:
        /*0010*/ 	.word	index@(_Z10test_roundf)
        /*0014*/ 	.word	0x00000000


	//----- nvinfo : EIATTR_MIN_STACK_SIZE
	.align		4
.L_15:
        /*0018*/ 	.byte	0x04, 0x12
        /*001a*/ 	.short	(.L_17 - .L_16)
	.align		4
.L_16:
        /*001c*/ 	.word	index@(_Z10test_roundf)
        /*0020*/ 	.word	0x00000000
.L_17:


//--------------------- .nv.compat                --------------------------
	.section	.nv.compat,"",@"SHT_CUDA_COMPAT_INFO"
	.align	4
        /*0000*/ 	.byte	0x02, 0x09, 0x00, 0x00, 0x02, 0x02, 0x01, 0x00, 0x02, 0x05, 0x05, 0x00, 0x03, 0x07, 0x01, 0x01
        /*0010*/ 	.byte	0x02, 0x03, 0x00, 0x00, 0x02, 0x06, 0x01, 0x00, 0x04, 0x0b, 0x08, 0x00, 0x01, 0x00, 0x00, 0x00
        /*0020*/ 	.byte	0x00, 0x00, 0x00, 0x00


//--------------------- .nv.info._Z10test_roundf  --------------------------
	.section	.nv.info._Z10test_roundf,"",@"SHT_CUDA_INFO"
	.sectionflags	@""
	.align	4


	//----- nvinfo : EIATTR_CUDA_API_VERSION
	.align		4
        /*0000*/ 	.byte	0x04, 0x37
        /*0002*/ 	.short	(.L_19 - .L_18)
.L_18:
        /*0004*/ 	.word	0x00000082


	//----- nvinfo : EIATTR_KPARAM_INFO
	.align		4
.L_19:
        /*0008*/ 	.byte	0x04, 0x17
        /*000a*/ 	.short	(.L_21 - .L_20)
.L_20:
        /*000c*/ 	.word	0x00000000
        /*0010*/ 	.short	0x0000
        /*0012*/ 	.short	0x0000
        /*0014*/ 	.byte	0x00, 0xf0, 0x11, 0x00


	//----- nvinfo : EIATTR_SPARSE_MMA_MASK
	.align		4
.L_21:
        /*0018*/ 	.byte	0x03, 0x50
        /*001a*/ 	.short	0x0000


	//----- nvinfo : EIATTR_MAXREG_COUNT
	.align		4
        /*001c*/ 	.byte	0x03, 0x1b
        /*001e*/ 	.short	0x00ff


	//----- nvinfo : EIATTR_EXTERNS
	.align		4
        /*0020*/ 	.byte	0x04, 0x0f
        /*0022*/ 	.short	(.L_23 - .L_22)


	//   ....[0]....
	.align		4
.L_22:
        /*0024*/ 	.word	index@(__assertfail)


	//----- nvinfo : EIATTR_MERCURY_ISA_VERSION
	.align		4
.L_23:
        /*0028*/ 	.byte	0x03, 0x5f
        /*002a*/ 	.short	0x0101


	//----- nvinfo : EIATTR_VRC_CTA_INIT_COUNT
	.align		4
        /*002c*/ 	.byte	0x02, 0x4a
	.zero		1
	.zero		1


	//----- nvinfo : EIATTR_SYSCALL_OFFSETS
	.align		4
        /*0030*/ 	.byte	0x04, 0x46
        /*0032*/ 	.short	(.L_25 - .L_24)


	//   ....[0]....
.L_24:
        /*0034*/ 	.word	0x00000180


	//   ....[1]....
        /*0038*/ 	.word	0x00000300


	//   ....[2]....
        /*003c*/ 	.word	0x00000480


	//   ....[3]....
        /*0040*/ 	.word	0x00000600


	//   ....[4]....
        /*0044*/ 	.word	0x000007a0


	//   ....[5]....
        /*0048*/ 	.word	0x00000920


	//   ....[6]....
        /*004c*/ 	.word	0x00000ac0


	//   ....[7]....
        /*0050*/ 	.word	0x00000c60


	//   ....[8]....
        /*0054*/ 	.word	0x00000e00


	//   ....[9]....
        /*0058*/ 	.word	0x00000fa0


	//----- nvinfo : EIATTR_EXIT_INSTR_OFFSETS
	.align		4
.L_25:
        /*005c*/ 	.byte	0x04, 0x1c
        /*005e*/ 	.short	(.L_27 - .L_26)


	//   ....[0]....
.L_26:
        /*0060*/ 	.word	0x00000ea0


	//   ....[1]....
        /*0064*/ 	.word	0x00000fb0


	//----- nvinfo : EIATTR_CBANK_PARAM_SIZE
	.align		4
.L_27:
        /*0068*/ 	.byte	0x03, 0x19
        /*006a*/ 	.short	0x0004


	//----- nvinfo : EIATTR_PARAM_CBANK
	.align		4
        /*006c*/ 	.byte	0x04, 0x0a
        /*006e*/ 	.short	(.L_29 - .L_28)
	.align		4
.L_28:
        /*0070*/ 	.word	index@(.nv.constant0._Z10test_roundf)
        /*0074*/ 	.short	0x0380
        /*0076*/ 	.short	0x0004


	//----- nvinfo : EIATTR_SW_WAR
	.align		4
.L_29:
        /*0078*/ 	.byte	0x04, 0x36
        /*007a*/ 	.short	(.L_31 - .L_30)
.L_30:
        /*007c*/ 	.word	0x00000008
.L_31:


//--------------------- .nv.callgraph             --------------------------
	.section	.nv.callgraph,"",@"SHT_CUDA_CALLGRAPH"
	.align	4
	.sectionentsize	8
	.align		4
        /*0000*/ 	.word	0x00000000
	.align		4
        /*0004*/ 	.word	0xffffffff
	.align		4
        /*0008*/ 	.word	index@(_Z10test_roundf)
	.align		4
        /*000c*/ 	.word	index@(__assertfail)
	.align		4
        /*0010*/ 	.word	0x00000000
	.align		4
        /*0014*/ 	.word	0xfffffffe
	.align		4
        /*0018*/ 	.word	0x00000000
	.align		4
        /*001c*/ 	.word	0xfffffffd
	.align		4
        /*0020*/ 	.word	0x00000000
	.align		4
        /*0024*/ 	.word	0xfffffffc


//--------------------- .nv.constant4             --------------------------
	.section	.nv.constant4,"a",@progbits
	.align	8
	.align		8
.nv.constant4:
        /*0000*/ 	.dword	__assertfail
	.align		8
        /*0008*/ 	.dword	__unnamed_1
	.align		8
        /*0010*/ 	.dword	$str
	.align		8
        /*0018*/ 	.dword	$str$1
	.align		8
        /*0020*/ 	.dword	$str$2
	.align		8
        /*0028*/ 	.dword	$str$3
	.align		8
        /*0030*/ 	.dword	$str$4
	.align		8
        /*0038*/ 	.dword	$str$5
	.align		8
        /*0040*/ 	.dword	$str$6
	.align		8
        /*0048*/ 	.dword	$str$7
	.align		8
        /*0050*/ 	.dword	$str$8
	.align		8
        /*0058*/ 	.dword	$str$9
	.align		8
        /*0060*/ 	.dword	$str$10


//--------------------- .text._Z10test_roundf     --------------------------
	.section	.text._Z10test_roundf,"ax",@progbits
	.align	128
        .global         _Z10test_roundf
        .type           _Z10test_roundf,@function
        .size           _Z10test_roundf,(.L_x_11 - _Z10test_roundf)
        .other          _Z10test_roundf,@"STO_CUDA_ENTRY STV_DEFAULT"
_Z10test_roundf:
.text._Z10test_roundf:
[----:B------:R-:W0:Y:S08]  /*0000*/  LDC R1, c[0x0][0x37c] ;  /* 0x0000df00ff017b82 */ /* 0x000e300000000800 */
[----:B------:R-:W1:Y:S01]  /*0010*/  LDC R0, c[0x0][0x380] ;  /* 0x0000e000ff007b82 */ /* 0x000e620000000800 */
[----:B------:R-:W-:Y:S02]  /*0020*/  IMAD.MOV.U32 R3, RZ, RZ, 0x3f000000 ;  /* 0x3f000000ff037424 */ /* 0x000fe400078e00ff */
[----:B-1----:R-:W-:-:S05]  /*0030*/  FADD R0, R0, -0.5 ;  /* 0xbf00000000007421 */ /* 0x002fca0000000000 */
[----:B------:R-:W-:-:S05]  /*0040*/  LOP3.LUT R3, R3, 0x80000000, R0, 0xb8, !PT ;  /* 0x8000000003037812 */ /* 0x000fca00078eb800 */
[----:B------:R-:W-:-:S06]  /*0050*/  FADD.RZ R3, R0, R3 ;  /* 0x0000000300037221 */ /* 0x000fcc000000c000 */
[----:B------:R-:W1:Y:S02]  /*0060*/  FRND.TRUNC R3, R3 ;  /* 0x0000000300037307 */ /* 0x000e64000020d000 */
[----:B-1----:R-:W-:-:S13]  /*0070*/  FSETP.NEU.AND P0, PT, R3, -1, PT ;  /* 0xbf8000000300780b */ /* 0x002fda0003f0d000 */
[----:B0-----:R-:W-:Y:S05]  /*0080*/  @!P0 BRA `(.L_x_0) ;  /* 0x0000000000408947 */ /* 0x001fea0003800000 */
[----:B------:R-:W-:Y:S01]  /*0090*/  MOV R0, 0x0 ;  /* 0x0000000000007802 */ /* 0x000fe20000000f00 */
[----:B------:R-:W0:Y:S01]  /*00a0*/  LDCU.64 UR4, c[0x4][0x10] ;  /* 0x01000200ff0477ac */ /* 0x000e220008000a00 */
[----:B------:R-:W-:Y:S02]  /*00b0*/  HFMA2 R12, -RZ, RZ, 0, 5.9604644775390625e-08 ;  /* 0x00000001ff0c7431 */ /* 0x000fe400000001ff */
[----:B------:R-:W-:Y:S01]  /*00c0*/  IMAD.MOV.U32 R8, RZ, RZ, 0x1b ;  /* 0x0000001bff087424 */ /* 0x000fe200078e00ff */
[----:B------:R1:W2:Y:S01]  /*00d0*/  LDC.64 R2, c[0x4][R0] ;  /* 0x0100000000027b82 */ /* 0x0002a20000000a00 */
[----:B------:R-:W3:Y:S01]  /*00e0*/  LDCU.64 UR6, c[0x4][0x18] ;  /* 0x01000300ff0677ac */ /* 0x000ee20008000a00 */
[----:B------:R-:W-:Y:S01]  /*00f0*/  IMAD.MOV.U32 R13, RZ, RZ, RZ ;  /* 0x000000ffff0d7224 */ /* 0x000fe200078e00ff */
[----:B------:R-:W4:Y:S01]  /*0100*/  LDCU.64 UR8, c[0x4][0x8] ;  /* 0x01000100ff0877ac */ /* 0x000f220008000a00 */
[----:B0-----:R-:W-:Y:S01]  /*0110*/  IMAD.U32 R4, RZ, RZ, UR4 ;  /* 0x00000004ff047e24 */ /* 0x001fe2000f8e00ff */
[----:B------:R-:W-:Y:S01]  /*0120*/  MOV R5, UR5 ;  /* 0x0000000500057c02 */ /* 0x000fe20008000f00 */
[----:B---3--:R-:W-:-:S02]  /*0130*/  IMAD.U32 R6, RZ, RZ, UR6 ;  /* 0x00000006ff067e24 */ /* 0x008fc4000f8e00ff */
[----:B------:R-:W-:Y:S01]  /*0140*/  IMAD.U32 R7, RZ, RZ, UR7 ;  /* 0x00000007ff077e24 */ /* 0x000fe2000f8e00ff */
[----:B----4-:R-:W-:Y:S01]  /*0150*/  MOV R10, UR8 ;  /* 0x00000008000a7c02 */ /* 0x010fe20008000f00 */
[----:B-1----:R-:W-:-:S07]  /*0160*/  IMAD.U32 R11, RZ, RZ, UR9 ;  /* 0x00000009ff0b7e24 */ /* 0x002fce000f8e00ff */
[----:B------:R-:W-:-:S07]  /*0170*/  LEPC R20, `(.L_x_0) ;  /* 0x000000001014794e */ /* 0x000fce0000000000 */
[----:B--2---:R-:W-:Y:S05]  /*0180*/  CALL.ABS.NOINC R2 ;  /* 0x0000000002007343 */ /* 0x004fea0003c00000 */
.L_x_0:
[----:B------:R-:W0:Y:S01]  /*0190*/  LDC R0, c[0x0][0x380] ;  /* 0x0000e000ff007b82 */ /* 0x000e220000000800 */
[----:B------:R-:W-:Y:S02]  /*01a0*/  IMAD.MOV.U32 R3, RZ, RZ, 0x3f000000 ;  /* 0x3f000000ff037424 */ /* 0x000fe400078e00ff */
[----:B0-----:R-:W-:-:S05]  /*01b0*/  FADD R0, R0, 8.5 ;  /* 0x4108000000007421 */ /* 0x001fca0000000000 */
[----:B------:R-:W-:-:S05]  /*01c0*/  LOP3.LUT R3, R3, 0x80000000, R0, 0xb8, !PT ;  /* 0x8000000003037812 */ /* 0x000fca00078eb800 */
[----:B------:R-:W-:-:S06]  /*01d0*/  FADD.RZ R3, R0, R3 ;  /* 0x0000000300037221 */ /* 0x000fcc000000c000 */
[----:B------:R-:W0:Y:S02]  /*01e0*/  FRND.TRUNC R3, R3 ;  /* 0x0000000300037307 */ /* 0x000e24000020d000 */
[----:B0-----:R-:W-:-:S13]  /*01f0*/  FSETP.NEU.AND P0, PT, R3, 9, PT ;  /* 0x411000000300780b */ /* 0x001fda0003f0d000 */
[----:B------:R-:W-:Y:S05]  /*0200*/  @!P0 BRA `(.L_x_1) ;  /* 0x0000000000408947 */ /* 0x000fea0003800000 */
[----:B------:R-:W-:Y:S01]  /*0210*/  MOV R0, 0x0 ;  /* 0x0000000000007802 */ /* 0x000fe20000000f00 */
[----:B------:R-:W0:Y:S01]  /*0220*/  LDCU.64 UR4, c[0x4][0x20] ;  /* 0x01000400ff0477ac */ /* 0x000e220008000a00 */
[----:B------:R-:W-:Y:S02]  /*0230*/  HFMA2 R8, -RZ, RZ, 0, 1.6689300537109375e-06 ;  /* 0x0000001cff087431 */ /* 0x000fe400000001ff */
[----:B------:R-:W-:Y:S01]  /*0240*/  IMAD.MOV.U32 R12, RZ, RZ, 0x1 ;  /* 0x00000001ff0c7424 */ /* 0x000fe200078e00ff */
[----:B------:R1:W2:Y:S01]  /*0250*/  LDC.64 R2, c[0x4][R0] ;  /* 0x0100000000027b82 */ /* 0x0002a20000000a00 */
[----:B------:R-:W3:Y:S01]  /*0260*/  LDCU.64 UR6, c[0x4][0x18] ;  /* 0x01000300ff0677ac */ /* 0x000ee20008000a00 */
[----:B------:R-:W-:Y:S01]  /*0270*/  IMAD.MOV.U32 R13, RZ, RZ, RZ ;  /* 0x000000ffff0d7224 */ /* 0x000fe200078e00ff */
[----:B------:R-:W4:Y:S01]  /*0280*/  LDCU.64 UR8, c[0x4][0x8] ;  /* 0x01000100ff0877ac */ /* 0x000f220008000a00 */
[----:B0-----:R-:W-:Y:S01]  /*0290*/  MOV R4, UR4 ;  /* 0x0000000400047c02 */ /* 0x001fe20008000f00 */
[----:B------:R-:W-:-:S02]  /*02a0*/  IMAD.U32 R5, RZ, RZ, UR5 ;  /* 0x00000005ff057e24 */ /* 0x000fc4000f8e00ff */
[----:B---3--:R-:W-:Y:S01]  /*02b0*/  IMAD.U32 R6, RZ, RZ, UR6 ;  /* 0x00000006ff067e24 */ /* 0x008fe2000f8e00ff */
[----:B------:R-:W-:Y:S01]  /*02c0*/  MOV R7, UR7 ;  /* 0x0000000700077c02 */ /* 0x000fe20008000f00 */
[----:B----4-:R-:W-:Y:S02]  /*02d0*/  IMAD.U32 R10, RZ, RZ, UR8 ;  /* 0x00000008ff0a7e24 */ /* 0x010fe4000f8e00ff */
[----:B-1----:R-:W-:-:S07]  /*02e0*/  IMAD.U32 R11, RZ, RZ, UR9 ;  /* 0x00000009ff0b7e24 */ /* 0x002fce000f8e00ff */
[----:B------:R-:W-:-:S07]  /*02f0*/  LEPC R20, `(.L_x_1) ;  /* 0x000000001014794e */ /* 0x000fce0000000000 */
[----:B--2---:R-:W-:Y:S05]  /*0300*/  CALL.ABS.NOINC R2 ;  /* 0x0000000002007343 */ /* 0x004fea0003c00000 */
.L_x_1:
[----:B------:R-:W0:Y:S01]  /*0310*/  LDC R0, c[0x0][0x380] ;  /* 0x0000e000ff007b82 */ /* 0x000e220000000800 */
[----:B------:R-:W-:Y:S01]  /*0320*/  MOV R3, 0x3f000000 ;  /* 0x3f00000000037802 */ /* 0x000fe20000000f00 */
[----:B0-----:R-:W-:-:S05]  /*0330*/  FADD R0, R0, -8388610 ;  /* 0xcb00000200007421 */ /* 0x001fca0000000000 */
[----:B------:R-:W-:-:S05]  /*0340*/  LOP3.LUT R3, R3, 0x80000000, R0, 0xb8, !PT ;  /* 0x8000000003037812 */ /* 0x000fca00078eb800 */
[----:B------:R-:W-:-:S06]  /*0350*/  FADD.RZ R3, R0, R3 ;  /* 0x0000000300037221 */ /* 0x000fcc000000c000 */
[----:B------:R-:W0:Y:S02]  /*0360*/  FRND.TRUNC R3, R3 ;  /* 0x0000000300037307 */ /* 0x000e24000020d000 */
[----:B0-----:R-:W-:-:S13]  /*0370*/  FSETP.NEU.AND P0, PT, R3, -8388610, PT ;  /* 0xcb0000020300780b */ /* 0x001fda0003f0d000 */
[----:B------:R-:W-:Y:S05]  /*0380*/  @!P0 BRA `(.L_x_2) ;  /* 0x0000000000408947 */ /* 0x000fea0003800000 */
[----:B------:R-:W-:Y:S01]  /*0390*/  MOV R0, 0x0 ;  /* 0x0000000000007802 */ /* 0x000fe20000000f00 */
[----:B------:R-:W0:Y:S01]  /*03a0*/  LDCU.64 UR4, c[0x4][0x28] ;  /* 0x01000500ff0477ac */ /* 0x000e220008000a00 */
[----:B------:R-:W-:Y:S02]  /*03b0*/  HFMA2 R13, -RZ, RZ, 0, 0 ;  /* 0x00000000ff0d7431 */ /* 0x000fe400000001ff */
[----:B------:R-:W-:Y:S01]  /*03c0*/  IMAD.MOV.U32 R8, RZ, RZ, 0x1d ;  /* 0x0000001dff087424 */ /* 0x000fe200078e00ff */
[----:B------:R1:W2:Y:S01]  /*03d0*/  LDC.64 R2, c[0x4][R0] ;  /* 0x0100000000027b82 */ /* 0x0002a20000000a00 */
[----:B------:R-:W3:Y:S01]  /*03e0*/  LDCU.64 UR6, c[0x4][0x18] ;  /* 0x01000300ff0677ac */ /* 0x000ee20008000a00 */
[----:B------:R-:W-:Y:S01]  /*03f0*/  IMAD.MOV.U32 R12, RZ, RZ, 0x1 ;  /* 0x00000001ff0c7424 */ /* 0x000fe200078e00ff */
[----:B------:R-:W4:Y:S01]  /*0400*/  LDCU.64 UR8, c[0x4][0x8] ;  /* 0x01000100ff0877ac */ /* 0x000f220008000a00 */
[----:B0-----:R-:W-:Y:S02]  /*0410*/  IMAD.U32 R4, RZ, RZ, UR4 ;  /* 0x00000004ff047e24 */ /* 0x001fe4000f8e00ff */
[----:B------:R-:W-:Y:S01]  /*0420*/  IMAD.U32 R5, RZ, RZ, UR5 ;  /* 0x00000005ff057e24 */ /* 0x000fe2000f8e00ff */
[----:B---3--:R-:W-:Y:S01]  /*0430*/  MOV R6, UR6 ;  /* 0x0000000600067c02 */ /* 0x008fe20008000f00 */
[----:B------:R-:W-:-:S02]  /*0440*/  IMAD.U32 R7, RZ, RZ, UR7 ;  /* 0x00000007ff077e24 */ /* 0x000fc4000f8e00ff */
[----:B----4-:R-:W-:Y:S01]  /*0450*/  IMAD.U32 R10, RZ, RZ, UR8 ;  /* 0x00000008ff0a7e24 */ /* 0x010fe2000f8e00ff */
[----:B-1----:R-:W-:-:S07]  /*0460*/  MOV R11, UR9 ;  /* 0x00000009000b7c02 */ /* 0x002fce0008000f00 */
[----:B------:R-:W-:-:S07]  /*0470*/  LEPC R20, `(.L_x_2) ;  /* 0x000000001014794e */ /* 0x000fce0000000000 */
[----:B--2---:R-:W-:Y:S05]  /*0480*/  CALL.ABS.NOINC R2 ;  /* 0x0000000002007343 */ /* 0x004fea0003c00000 */
.L_x_2:
[----:B------:R-:W0:Y:S01]  /*0490*/  LDC R0, c[0x0][0x380] ;  /* 0x0000e000ff007b82 */ /* 0x000e220000000800 */
[----:B------:R-:W-:Y:S02]  /*04a0*/  IMAD.MOV.U32 R3, RZ, RZ, 0x3f000000 ;  /* 0x3f000000ff037424 */ /* 0x000fe400078e00ff */
[----:B0-----:R-:W-:-:S05]  /*04b0*/  FADD R0, R0, 8388610 ;  /* 0x4b00000200007421 */ /* 0x001fca0000000000 */
[----:B------:R-:W-:-:S05]  /*04c0*/  LOP3.LUT R3, R3, 0x80000000, R0, 0xb8, !PT ;  /* 0x8000000003037812 */ /* 0x000fca00078eb800 */
[----:B------:R-:W-:-:S06]  /*04d0*/  FADD.RZ R3, R0, R3 ;  /* 0x0000000300037221 */ /* 0x000fcc000000c000 */
[----:B------:R-:W0:Y:S02]  /*04e0*/  FRND.TRUNC R3, R3 ;  /* 0x0000000300037307 */ /* 0x000e24000020d000 */
[----:B0-----:R-:W-:-:S13]  /*04f0*/  FSETP.NEU.AND P0, PT, R3, 8388610, PT ;  /* 0x4b0000020300780b */ /* 0x001fda0003f0d000 */
[----:B------:R-:W-:Y:S05]  /*0500*/  @!P0 BRA `(.L_x_3) ;  /* 0x0000000000408947 */ /* 0x000fea0003800000 */
        /* <DEDUP_REMOVED lines=16> */
.L_x_3:
[----:B------:R-:W0:Y:S01]  /*0610*/  LDCU UR4, c[0x0][0x380] ;  /* 0x00007000ff0477ac */ /* 0x000e220008000800 */
[----:B------:R-:W-:Y:S01]  /*0620*/  IMAD.MOV.U32 R5, RZ, RZ, 0x3fe00000 ;  /* 0x3fe00000ff057424 */ /* 0x000fe200078e00ff */
[----:B------:R-:W-:Y:S01]  /*0630*/  MOV R4, RZ ;  /* 0x000000ff00047202 */ /* 0x000fe20000000f00 */
[----:B0-----:R-:W0:Y:S02]  /*0640*/  F2F.F64.F32 R16, UR4 ;  /* 0x0000000400107d10 */ /* 0x001e240008201800 */
[----:B0-----:R-:W-:-:S10]  /*0650*/  DADD R2, R16, 0.5 ;  /* 0x3fe0000010027429 */ /* 0x001fd40000000000 */
[----:B------:R-:W-:-:S06]  /*0660*/  LOP3.LUT R5, R5, 0x80000000, R3, 0xb8, !PT ;  /* 0x8000000005057812 */ /* 0x000fcc00078eb803 */
[----:B------:R-:W-:-:S10]  /*0670*/  DADD.RZ R2, R2, R4 ;  /* 0x0000000002027229 */ /* 0x000fd4000000c004 */
[----:B------:R-:W0:Y:S02]  /*0680*/  FRND.F64.TRUNC R2, R2 ;  /* 0x0000000200027313 */ /* 0x000e24000030d800 */
[----:B0-----:R-:W-:-:S14]  /*0690*/  DSETP.NEU.AND P0, PT, R2, 1, PT ;  /* 0x3ff000000200742a */ /* 0x001fdc0003f0d000 */
[----:B------:R-:W-:Y:S05]  /*06a0*/  @!P0 BRA `(.L_x_4) ;  /* 0x0000000000408947 */ /* 0x000fea0003800000 */
[----:B------:R-:W-:Y:S01]  /*06b0*/  MOV R0, 0x0 ;  /* 0x0000000000007802 */ /* 0x000fe20000000f00 */
[----:B------:R-:W0:Y:S01]  /*06c0*/  LDCU.64 UR4, c[0x4][0x38] ;  /* 0x01000700ff0477ac */ /* 0x000e220008000a00 */
[----:B------:R-:W-:Y:S01]  /*06d0*/  IMAD.MOV.U32 R8, RZ, RZ, 0x20 ;  /* 0x00000020ff087424 */ /* 0x000fe200078e00ff */
[----:B------:R-:W-:Y:S01]  /*06e0*/  MOV R13, RZ ;  /* 0x000000ff000d7202 */ /* 0x000fe20000000f00 */
        /* <DEDUP_REMOVED lines=12> */
.L_x_4:
[----:B------:R-:W-:Y:S01]  /*07b0*/  DADD R2, R16, -8.5 ;  /* 0xc021000010027429 */ /* 0x000fe20000000000 */
[----:B------:R-:W-:Y:S02]  /*07c0*/  IMAD.MOV.U32 R5, RZ, RZ, 0x3fe00000 ;  /* 0x3fe00000ff057424 */ /* 0x000fe400078e00ff */
[----:B------:R-:W-:-:S07]  /*07d0*/  IMAD.MOV.U32 R4, RZ, RZ, RZ ;  /* 0x000000ffff047224 */ /* 0x000fce00078e00ff */
[----:B------:R-:W-:-:S06]  /*07e0*/  LOP3.LUT R5, R5, 0x80000000, R3, 0xb8, !PT ;  /* 0x8000000005057812 */ /* 0x000fcc00078eb803 */
[----:B------:R-:W-:-:S10]  /*07f0*/  DADD.RZ R2, R2, R4 ;  /* 0x0000000002027229 */ /* 0x000fd4000000c004 */
[----:B------:R-:W0:Y:S02]  /*0800*/  FRND.F64.TRUNC R2, R2 ;  /* 0x0000000200027313 */ /* 0x000e24000030d800 */
[----:B0-----:R-:W-:-:S14]  /*0810*/  DSETP.NEU.AND P0, PT, R2, -9, PT ;  /* 0xc02200000200742a */ /* 0x001fdc0003f0d000 */
[----:B------:R-:W-:Y:S05]  /*0820*/  @!P0 BRA `(.L_x_5) ;  /* 0x0000000000408947 */ /* 0x000fea0003800000 */
[----:B------:R-:W-:Y:S01]  /*0830*/  MOV R0, 0x0 ;  /* 0x0000000000007802 */ /* 0x000fe20000000f00 */
[----:B------:R-:W0:Y:S01]  /*0840*/  LDCU.64 UR4, c[0x4][0x40] ;  /* 0x01000800ff0477ac */ /* 0x000e220008000a00 */
[----:B------:R-:W-:Y:S01]  /*0850*/  MOV R8, 0x21 ;  /* 0x0000002100087802 */ /* 0x000fe20000000f00 */
[----:B------:R-:W-:Y:S01]  /*0860*/  IMAD.MOV.U32 R12, RZ, RZ, 0x1 ;  /* 0x00000001ff0c7424 */ /* 0x000fe200078e00ff */
[----:B------:R1:W2:Y:S01]  /*0870*/  LDC.64 R2, c[0x4][R0] ;  /* 0x0100000000027b82 */ /* 0x0002a20000000a00 */
[----:B------:R-:W3:Y:S01]  /*0880*/  LDCU.64 UR6, c[0x4][0x18] ;  /* 0x01000300ff0677ac */ /* 0x000ee20008000a00 */
[----:B------:R-:W-:Y:S01]  /*0890*/  IMAD.MOV.U32 R13, RZ, RZ, RZ ;  /* 0x000000ffff0d7224 */ /* 0x000fe200078e00ff */
[----:B------:R-:W4:Y:S01]  /*08a0*/  LDCU.64 UR8, c[0x4][0x8] ;  /* 0x01000100ff0877ac */ /* 0x000f220008000a00 */
[----:B0-----:R-:W-:Y:S01]  /*08b0*/  MOV R4, UR4 ;  /* 0x0000000400047c02 */ /* 0x001fe20008000f00 */
[----:B------:R-:W-:Y:S02]  /*08c0*/  IMAD.U32 R5, RZ, RZ, UR5 ;  /* 0x00000005ff057e24 */ /* 0x000fe4000f8e00ff */
[----:B---3--:R-:W-:Y:S01]  /*08d0*/  IMAD.U32 R6, RZ, RZ, UR6 ;  /* 0x00000006ff067e24 */ /* 0x008fe2000f8e00ff */
[----:B------:R-:W-:Y:S01]  /*08e0*/  MOV R7, UR7 ;  /* 0x0000000700077c02 */ /* 0x000fe20008000f00 */
[----:B----4-:R-:W-:-:S02]  /*08f0*/  IMAD.U32 R10, RZ, RZ, UR8 ;  /* 0x00000008ff0a7e24 */ /* 0x010fc4000f8e00ff */
[----:B-1----:R-:W-:-:S07]  /*0900*/  IMAD.U32 R11, RZ, RZ, UR9 ;  /* 0x00000009ff0b7e24 */ /* 0x002fce000f8e00ff */
[----:B------:R-:W-:-:S07]  /*0910*/  LEPC R20, `(.L_x_5) ;  /* 0x000000001014794e */ /* 0x000fce0000000000 */
[----:B--2---:R-:W-:Y:S05]  /*0920*/  CALL.ABS.NOINC R2 ;  /* 0x0000000002007343 */ /* 0x004fea0003c00000 */
.L_x_5:
[----:B------:R-:W-:Y:S01]  /*0930*/  UMOV UR4, 0xfcbcb800 ;  /* 0xfcbcb80000047882 */ /* 0x000fe20000000000 */
[----:B------:R-:W-:Y:S01]  /*0940*/  UMOV UR5, 0x432fffff ;  /* 0x432fffff00057882 */ /* 0x000fe20000000000 */
[----:B------:R-:W-:Y:S01]  /*0950*/  MOV R5, 0x3fe00000 ;  /* 0x3fe0000000057802 */ /* 0x000fe20000000f00 */
[----:B------:R-:W-:Y:S01]  /*0960*/  DADD R2, R16, UR4 ;  /* 0x0000000410027e29 */ /* 0x000fe20008000000 */
[----:B------:R-:W-:-:S09]  /*0970*/  IMAD.MOV.U32 R4, RZ, RZ, RZ ;  /* 0x000000ffff047224 */ /* 0x000fd200078e00ff */
[----:B------:R-:W-:-:S06]  /*0980*/  LOP3.LUT R5, R5, 0x80000000, R3, 0xb8, !PT ;  /* 0x8000000005057812 */ /* 0x000fcc00078eb803 */
[----:B------:R-:W-:-:S10]  /*0990*/  DADD.RZ R2, R2, R4 ;  /* 0x0000000002027229 */ /* 0x000fd4000000c004 */
[----:B------:R-:W0:Y:S02]  /*09a0*/  FRND.F64.TRUNC R2, R2 ;  /* 0x0000000200027313 */ /* 0x000e24000030d800 */
[----:B0-----:R-:W-:-:S14]  /*09b0*/  DSETP.NEU.AND P0, PT, R2, UR4, PT ;  /* 0x0000000402007e2a */ /* 0x001fdc000bf0d000 */
[----:B------:R-:W-:Y:S05]  /*09c0*/  @!P0 BRA `(.L_x_6) ;  /* 0x0000000000408947 */ /* 0x000fea0003800000 */
[----:B------:R-:W-:Y:S01]  /*09d0*/  MOV R0, 0x0 ;  /* 0x0000000000007802 */ /* 0x000fe20000000f00 */
[----:B------:R-:W0:Y:S01]  /*09e0*/  LDCU.64 UR4, c[0x4][0x48] ;  /* 0x01000900ff0477ac */ /* 0x000e220008000a00 */
[----:B------:R-:W-:Y:S01]  /*09f0*/  IMAD.MOV.U32 R8, RZ, RZ, 0x22 ;  /* 0x00000022ff087424 */ /* 0x000fe200078e00ff */
[----:B------:R-:W-:Y:S01]  /*0a00*/  MOV R12, 0x1 ;  /* 0x00000001000c7802 */ /* 0x000fe20000000f00 */
        /* <DEDUP_REMOVED lines=12> */
.L_x_6:
[----:B------:R-:W-:Y:S01]  /*0ad0*/  UMOV UR4, 0xfcbcb800 ;  /* 0xfcbcb80000047882 */ /* 0x000fe20000000000 */
[----:B------:R-:W-:Y:S01]  /*0ae0*/  UMOV UR5, 0x432fffff ;  /* 0x432fffff00057882 */ /* 0x000fe20000000000 */
[----:B------:R-:W-:Y:S01]  /*0af0*/  MOV R5, 0x3fe00000 ;  /* 0x3fe0000000057802 */ /* 0x000fe20000000f00 */
[----:B------:R-:W-:Y:S01]  /*0b00*/  DADD R2, R16, -UR4 ;  /* 0x8000000410027e29 */ /* 0x000fe20008000000 */
[----:B------:R-:W-:-:S09]  /*0b10*/  IMAD.MOV.U32 R4, RZ, RZ, RZ ;  /* 0x000000ffff047224 */ /* 0x000fd200078e00ff */
[----:B------:R-:W-:-:S06]  /*0b20*/  LOP3.LUT R5, R5, 0x80000000, R3, 0xb8, !PT ;  /* 0x8000000005057812 */ /* 0x000fcc00078eb803 */
[----:B------:R-:W-:-:S10]  /*0b30*/  DADD.RZ R2, R2, R4 ;  /* 0x0000000002027229 */ /* 0x000fd4000000c004 */
[----:B------:R-:W0:Y:S02]  /*0b40*/  FRND.F64.TRUNC R2, R2 ;  /* 0x0000000200027313 */ /* 0x000e24000030d800 */
[----:B0-----:R-:W-:-:S14]  /*0b50*/  DSETP.NEU.AND P0, PT, R2, -UR4, PT ;  /* 0x8000000402007e2a */ /* 0x001fdc000bf0d000 */
[----:B------:R-:W-:Y:S05]  /*0b60*/  @!P0 BRA `(.L_x_7) ;  /* 0x0000000000408947 */ /* 0x000fea0003800000 */
[----:B------:R-:W-:Y:S01]  /*0b70*/  MOV R0, 0x0 ;  /* 0x0000000000007802 */ /* 0x000fe20000000f00 */
[----:B------:R-:W0:Y:S01]  /*0b80*/  LDCU.64 UR4, c[0x4][0x50] ;  /* 0x01000a00ff0477ac */ /* 0x000e220008000a00 */
[----:B------:R-:W-:Y:S01]  /*0b90*/  MOV R8, 0x23 ;  /* 0x0000002300087802 */ /* 0x000fe20000000f00 */
[----:B------:R-:W-:Y:S01]  /*0ba0*/  IMAD.MOV.U32 R12, RZ, RZ, 0x1 ;  /* 0x00000001ff0c7424 */ /* 0x000fe200078e00ff */
[----:B------:R1:W2:Y:S01]  /*0bb0*/  LDC.64 R2, c[0x4][R0] ;  /* 0x0100000000027b82 */ /* 0x0002a20000000a00 */
[----:B------:R-:W3:Y:S01]  /*0bc0*/  LDCU.64 UR6, c[0x4][0x18] ;  /* 0x01000300ff0677ac */ /* 0x000ee20008000a00 */
[----:B------:R-:W-:Y:S01]  /*0bd0*/  MOV R13, RZ ;  /* 0x000000ff000d7202 */ /* 0x000fe20000000f00 */
[----:B------:R-:W4:Y:S01]  /*0be0*/  LDCU.64 UR8, c[0x4][0x8] ;  /* 0x01000100ff0877ac */ /* 0x000f220008000a00 */
[----:B0-----:R-:W-:Y:S01]  /*0bf0*/  MOV R4, UR4 ;  /* 0x0000000400047c02 */ /* 0x001fe20008000f00 */
[----:B------:R-:W-:Y:S01]  /*0c00*/  IMAD.U32 R5, RZ, RZ, UR5 ;  /* 0x00000005ff057e24 */ /* 0x000fe2000f8e00ff */
[----:B---3--:R-:W-:Y:S01]  /*0c10*/  MOV R6, UR6 ;  /* 0x0000000600067c02 */ /* 0x008fe20008000f00 */
[----:B------:R-:W-:Y:S01]  /*0c20*/  IMAD.U32 R7, RZ, RZ, UR7 ;  /* 0x00000007ff077e24 */ /* 0x000fe2000f8e00ff */
[----:B----4-:R-:W-:Y:S01]  /*0c30*/  MOV R10, UR8 ;  /* 0x00000008000a7c02 */ /* 0x010fe20008000f00 */
[----:B-1----:R-:W-:-:S07]  /*0c40*/  IMAD.U32 R11, RZ, RZ, UR9 ;  /* 0x00000009ff0b7e24 */ /* 0x002fce000f8e00ff */
[----:B------:R-:W-:-:S07]  /*0c50*/  LEPC R20, `(.L_x_7) ;  /* 0x000000001014794e */ /* 0x000fce0000000000 */
[----:B--2---:R-:W-:Y:S05]  /*0c60*/  CALL.ABS.NOINC R2 ;  /* 0x0000000002007343 */ /* 0x004fea0003c00000 */
.L_x_7:
[----:B------:R-:W-:Y:S01]  /*0c70*/  UMOV UR4, 0x5cb80bcc ;  /* 0x5cb80bcc00047882 */ /* 0x000fe20000000000 */
[----:B------:R-:W-:Y:S01]  /*0c80*/  UMOV UR5, 0x4823fbc0 ;  /* 0x4823fbc000057882 */ /* 0x000fe20000000000 */
[----:B------:R-:W-:Y:S01]  /*0c90*/  IMAD.MOV.U32 R5, RZ, RZ, 0x3fe00000 ;  /* 0x3fe00000ff057424 */ /* 0x000fe200078e00ff */
[----:B------:R-:W-:Y:S01]  /*0ca0*/  DADD R2, R16, UR4 ;  /* 0x0000000410027e29 */ /* 0x000fe20008000000 */
[----:B------:R-:W-:-:S09]  /*0cb0*/  MOV R4, RZ ;  /* 0x000000ff00047202 */ /* 0x000fd20000000f00 */
        /* <DEDUP_REMOVED lines=15> */
[----:B---3--:R-:W-:Y:S01]  /*0db0*/  IMAD.U32 R6, RZ, RZ, UR6 ;  /* 0x00000006ff067e24 */ /* 0x008fe2000f8e00ff */
[----:B------:R-:W-:Y:S01]  /*0dc0*/  MOV R7, UR7 ;  /* 0x0000000700077c02 */ /* 0x000fe20008000f00 */
[----:B----4-:R-:W-:Y:S01]  /*0dd0*/  IMAD.U32 R10, RZ, RZ, UR8 ;  /* 0x00000008ff0a7e24 */ /* 0x010fe2000f8e00ff */
[----:B-1----:R-:W-:-:S07]  /*0de0*/  MOV R11, UR9 ;  /* 0x00000009000b7c02 */ /* 0x002fce0008000f00 */
[----:B------:R-:W-:-:S07]  /*0df0*/  LEPC R20, `(.L_x_8) ;  /* 0x000000001014794e */ /* 0x000fce0000000000 */
[----:B--2---:R-:W-:Y:S05]  /*0e00*/  CALL.ABS.NOINC R2 ;  /* 0x0000000002007343 */ /* 0x004fea0003c00000 */
.L_x_8:
        /* <DEDUP_REMOVED lines=9> */
[----:B------:R-:W-:Y:S05]  /*0ea0*/  @!P0 EXIT ;  /* 0x000000000000894d */ /* 0x000fea0003800000 */
        /* <DEDUP_REMOVED lines=16> */
.L_x_9:
[----:B------:R-:W-:Y:S05]  /*0fb0*/  EXIT ;  /* 0x000000000000794d */ /* 0x000fea0003800000 */
.L_x_10:
[----:B------:R-:W-:-:S00]  /*0fc0*/  BRA `(.L_x_10) ;  /* 0xfffffffc00fc7947 */ /* 0x000fc0000383ffff */
[----:B------:R-:W-:-:S00]  /*0fd0*/  NOP ;  /* 0x0000000000007918 */ /* 0x000fc00000000000 */
        /* <DEDUP_REMOVED lines=10> */
.L_x_11:


//--------------------- .nv.global.init           --------------------------
	.section	.nv.global.init,"aw",@progbits
.nv.global.init:
	.type		__unnamed_1,@object
	.size		__unnamed_1,($str$1 - __unnamed_1)
__unnamed_1:
        /*0000*/ 	.byte	0x76, 0x6f, 0x69, 0x64, 0x20, 0x74, 0x65, 0x73, 0x74, 0x5f, 0x72, 0x6f, 0x75, 0x6e, 0x64, 0x28
        /*0010*/ 	.byte	0x66, 0x6c, 0x6f, 0x61, 0x74, 0x29, 0x00
	.type		$str$1,@object
	.size		$str$1,($str$5 - $str$1)
$str$1:
        /*0017*/ 	.byte	0x2f, 0x74, 0x6d, 0x70, 0x2f, 0x73, 0x61, 0x73, 0x73, 0x5f, 0x63, 0x75, 0x5f, 0x34, 0x6d, 0x79
        /*0027*/ 	.byte	0x6a, 0x37, 0x64, 0x6f, 0x73, 0x2f, 0x6b, 0x2e, 0x63, 0x75, 0x00
	.type		$str$5,@object
	.size		$str$5,($str$2 - $str$5)
$str$5:
        /*0032*/ 	.byte	0x5f, 0x5f, 0x62, 0x75, 0x69, 0x6c, 0x74, 0x69, 0x6e, 0x5f, 0x72, 0x6f, 0x75, 0x6e, 0x64, 0x28
        /*0042*/ 	.byte	0x30, 0x2e, 0x35, 0x20, 0x2b, 0x20, 0x76, 0x29, 0x20, 0x3d, 0x3d, 0x20, 0x31, 0x2e, 0x30, 0x66
        /*0052*/ 	.byte	0x00
	.type		$str$2,@object
	.size		$str$2,($str$6 - $str$2)
$str$2:
        /*0053*/ 	.byte	0x5f, 0x5f, 0x62, 0x75, 0x69, 0x6c, 0x74, 0x69, 0x6e, 0x5f, 0x72, 0x6f, 0x75, 0x6e, 0x64, 0x66
        /*0063*/ 	.byte	0x28, 0x38, 0x2e, 0x35, 0x66, 0x20, 0x2b, 0x20, 0x76, 0x29, 0x20, 0x3d, 0x3d, 0x20, 0x39, 0x2e
        /*0073*/ 	.byte	0x30, 0x66, 0x00
	.type		$str$6,@object
	.size		$str$6,($str - $str$6)
$str$6:
        /*0076*/ 	.byte	0x5f, 0x5f, 0x62, 0x75, 0x69, 0x6c, 0x74, 0x69, 0x6e, 0x5f, 0x72, 0x6f, 0x75, 0x6e, 0x64, 0x28
        /*0086*/ 	.byte	0x2d, 0x38, 0x2e, 0x35, 0x20, 0x2b, 0x20, 0x76, 0x29, 0x20, 0x3d, 0x3d, 0x20, 0x2d, 0x39, 0x2e
        /*0096*/ 	.byte	0x30, 0x66, 0x00
	.type		$str,@object
	.size		$str,($str$9 - $str)
$str:
        /*0099*/ 	.byte	0x5f, 0x5f, 0x62, 0x75, 0x69, 0x6c, 0x74, 0x69, 0x6e, 0x5f, 0x72, 0x6f, 0x75, 0x6e, 0x64, 0x66
        /*00a9*/ 	.byte	0x28, 0x2d, 0x30, 0x2e, 0x35, 0x66, 0x20, 0x2b, 0x20, 0x76, 0x29, 0x20, 0x3d, 0x3d, 0x20, 0x2d
        /*00b9*/ 	.byte	0x31, 0x2e, 0x30, 0x66, 0x00
	.type		$str$9,@object
	.size		$str$9,($str$10 - $str$9)
$str$9:
        /*00be*/ 	.byte	0x5f, 0x5f, 0x62, 0x75, 0x69, 0x6c, 0x74, 0x69, 0x6e, 0x5f, 0x72, 0x6f, 0x75, 0x6e, 0x64, 0x28
        /*00ce*/ 	.byte	0x33, 0x2e, 0x34, 0x65, 0x33, 0x39, 0x20, 0x2b, 0x20, 0x76, 0x29, 0x20, 0x3d, 0x3d, 0x20, 0x33
        /*00de*/ 	.byte	0x2e, 0x34, 0x65, 0x33, 0x39, 0x00
	.type		$str$10,@object
	.size		$str$10,($str$4 - $str$10)
$str$10:
        /*00e4*/ 	.byte	0x5f, 0x5f, 0x62, 0x75, 0x69, 0x6c, 0x74, 0x69, 0x6e, 0x5f, 0x72, 0x6f, 0x75, 0x6e, 0x64, 0x28
        /*00f4*/ 	.byte	0x2d, 0x33, 0x2e, 0x34, 0x65, 0x33, 0x39, 0x20, 0x2b, 0x20, 0x76, 0x29, 0x20, 0x3d, 0x3d, 0x20
        /*0104*/ 	.byte	0x2d, 0x33, 0x2e, 0x34, 0x65, 0x33, 0x39, 0x00
	.type		$str$4,@object
	.size		$str$4,($str$7 - $str$4)
$str$4:
        /*010c*/ 	.byte	0x5f, 0x5f, 0x62, 0x75, 0x69, 0x6c, 0x74, 0x69, 0x6e, 0x5f, 0x72, 0x6f, 0x75, 0x6e, 0x64, 0x66
        /*011c*/ 	.byte	0x28, 0x38, 0x2e, 0x33, 0x38, 0x38, 0x36, 0x31, 0x65, 0x2b, 0x30, 0x36, 0x66, 0x20, 0x2b, 0x20
        /*012c*/ 	.byte	0x76, 0x29, 0x20, 0x3d, 0x3d, 0x20, 0x38, 0x2e, 0x33, 0x38, 0x38, 0x36, 0x31, 0x65, 0x2b, 0x30
        /*013c*/ 	.byte	0x36, 0x66, 0x00
	.type		$str$7,@object
	.size		$str$7,($str$3 - $str$7)
$str$7:
        /*013f*/ 	.byte	0x5f, 0x5f, 0x62, 0x75, 0x69, 0x6c, 0x74, 0x69, 0x6e, 0x5f, 0x72, 0x6f, 0x75, 0x6e, 0x64, 0x28
        /*014f*/ 	.byte	0x34, 0x2e, 0x35, 0x30, 0x33, 0x35, 0x39, 0x39, 0x36, 0x65, 0x2b, 0x31, 0x35, 0x20, 0x2b, 0x20
        /*015f*/ 	.byte	0x76, 0x29, 0x20, 0x3d, 0x3d, 0x20, 0x34, 0x2e, 0x35, 0x30, 0x33, 0x35, 0x39, 0x39, 0x36, 0x65
        /*016f*/ 	.byte	0x2b, 0x31, 0x35, 0x00
	.type		$str$3,@object
	.size		$str$3,($str$8 - $str$3)
$str$3:
        /*0173*/ 	.byte	0x5f, 0x5f, 0x62, 0x75, 0x69, 0x6c, 0x74, 0x69, 0x6e, 0x5f, 0x72, 0x6f, 0x75, 0x6e, 0x64, 0x66
        /*0183*/ 	.byte	0x28, 0x2d, 0x38, 0x2e, 0x33, 0x38, 0x38, 0x36, 0x31, 0x65, 0x2b, 0x30, 0x36, 0x66, 0x20, 0x2b
        /*0193*/ 	.byte	0x20, 0x76, 0x29, 0x20, 0x3d, 0x3d, 0x20, 0x2d, 0x38, 0x2e, 0x33, 0x38, 0x38, 0x36, 0x31, 0x65
        /*01a3*/ 	.byte	0x2b, 0x30, 0x36, 0x66, 0x00
	.type		$str$8,@object
	.size		$str$8,(.L_9 - $str$8)
$str$8:
        /*01a8*/ 	.byte	0x5f, 0x5f, 0x62, 0x75, 0x69, 0x6c, 0x74, 0x69, 0x6e, 0x5f, 0x72, 0x6f, 0x75, 0x6e, 0x64, 0x28
        /*01b8*/ 	.byte	0x2d, 0x34, 0x2e, 0x35, 0x30, 0x33, 0x35, 0x39, 0x39, 0x36, 0x65, 0x2b, 0x31, 0x35, 0x20, 0x2b
        /*01c8*/ 	.byte	0x20, 0x76, 0x29, 0x20, 0x3d, 0x3d, 0x20, 0x2d, 0x34, 0x2e, 0x35, 0x30, 0x33, 0x35, 0x39, 0x39
        /*01d8*/ 	.byte	0x36, 0x65, 0x2b, 0x31, 0x35, 0x00
.L_9:


//--------------------- .nv.shared.reserved.0     --------------------------
	.section	.nv.shared.reserved.0,"aw",@nobits
	.weak		__nv_reservedSMEM_offset_0_alias
	.size		__nv_reservedSMEM_offset_0_alias, 0, 64
	.other		__nv_reservedSMEM_offset_0_alias,@"STO_CUDA_RESERVED_SHARED STV_DEFAULT"
__nv_reservedSMEM_offset_0_alias:
	.zero		0
	.zero		64


//--------------------- .nv.constant0._Z10test_roundf --------------------------
	.section	.nv.constant0._Z10test_roundf,"a",@progbits
	.sectionflags	@""
	.align	4
.nv.constant0._Z10test_roundf:
	.zero		900


//--------------------- SYMBOLS --------------------------

	.type		.nv.reservedSmem.offset0,@object
	.size		.nv.reservedSmem.offset0,0x4
	.type		__assertfail,@function
